//
// Generated by NVIDIA NVVM Compiler
//
// Compiler Build ID: CL-36424714
// Cuda compilation tools, release 13.0, V13.0.88
// Based on NVVM 20.0.0
//

.version 9.0
.target sm_100
.address_size 64

	// .globl	d_mag_grad_1d_complex

.visible .entry d_mag_grad_1d_complex(
	.param .u64 .ptr .align 1 d_mag_grad_1d_complex_param_0,
	.param .u64 .ptr .align 1 d_mag_grad_1d_complex_param_1,
	.param .u32 d_mag_grad_1d_complex_param_2
)
{
	.reg .pred 	%p<3>;
	.reg .b32 	%r<7>;
	.reg .b32 	%f<15>;
	.reg .b64 	%rd<11>;

	ld.param.u64 	%rd1, [d_mag_grad_1d_complex_param_0];
	ld.param.u64 	%rd2, [d_mag_grad_1d_complex_param_1];
	ld.param.u32 	%r2, [d_mag_grad_1d_complex_param_2];
	mov.u32 	%r3, %tid.x;
	mov.u32 	%r4, %ctaid.x;
	mov.u32 	%r5, %ntid.x;
	mad.lo.s32 	%r1, %r4, %r5, %r3;
	setp.ge.u32 	%p1, %r1, %r2;
	@%p1 bra 	$L__BB0_4;
	setp.eq.s32 	%p2, %r1, 0;
	mov.f32 	%f13, 0f00000000;
	mov.f32 	%f14, %f13;
	@%p2 bra 	$L__BB0_3;
	cvta.to.global.u64 	%rd3, %rd2;
	mul.wide.u32 	%rd4, %r1, 8;
	add.s64 	%rd5, %rd3, %rd4;
	ld.global.v2.f32 	{%f6, %f7}, [%rd5];
	add.s32 	%r6, %r1, -1;
	mul.wide.u32 	%rd6, %r6, 8;
	add.s64 	%rd7, %rd3, %rd6;
	ld.global.v2.f32 	{%f8, %f9}, [%rd7];
	sub.f32 	%f14, %f6, %f8;
	sub.f32 	%f13, %f7, %f9;
$L__BB0_3:
	mul.f32 	%f10, %f14, %f14;
	fma.rn.f32 	%f11, %f13, %f13, %f10;
	sqrt.rn.f32 	%f12, %f11;
	cvta.to.global.u64 	%rd8, %rd1;
	mul.wide.u32 	%rd9, %r1, 4;
	add.s64 	%rd10, %rd8, %rd9;
	st.global.f32 	[%rd10], %f12;
$L__BB0_4:
	ret;

}


// ===== COMPILED SASS (sm_100) =====

	.target	sm_100

	.elftype	@"ET_EXEC"


//--------------------- .note.nv.tkinfo           --------------------------
	.section	.note.nv.tkinfo,"",@"SHT_NOTE"
	.sectionflags	@"SHF_NOTE_NV_TKINFO"
	.tkinfo
        /*0018*/ 	.word	0x00000002
        /*0030*/ 	.string	""
        /*0030*/ 	.string	"ptxas"
        /*0030*/ 	.string	"Cuda compilation tools, release 13.0, V13.0.88"
        /*0030*/ 	.string	"Build cuda_13.0.r13.0/compiler.36424714_0"
        /*0030*/ 	.string	"-arch sm_100 -m 64 "



//--------------------- .note.nv.cuinfo           --------------------------
	.section	.note.nv.cuinfo,"",@"SHT_NOTE"
	.sectionflags	@"SHF_NOTE_NV_CUINFO"
        /*0018*/ 	.short	0x0002
        /*001a*/ 	.short	0x0064
        /*001c*/ 	.short	0x0082
	.zero		2


//--------------------- .nv.info                  --------------------------
	.section	.nv.info,"",@"SHT_CUDA_INFO"
	.align	4


	//----- nvinfo : EIATTR_REGCOUNT
	.align		4
        /*0000*/ 	.byte	0x04, 0x2f
        /*0002*/ 	.short	(.L_1 - .L_0)
	.align		4
.L_0:
        /*0004*/ 	.word	index@(d_mag_grad_1d_complex)
        /*0008*/ 	.word	0x0000000b


	//----- nvinfo : EIATTR_FRAME_SIZE
	.align		4
.L_1:
        /*000c*/ 	.byte	0x04, 0x11
        /*000e*/ 	.short	(.L_3 - .L_2)
	.align		4
.L_2:
        /*0010*/ 	.word	index@($__internal_0_$__cuda_sm20_sqrt_rn_f32_slowpath)
        /*0014*/ 	.word	0x00000000


	//----- nvinfo : EIATTR_FRAME_SIZE
	.align		4
.L_3:
        /*0018*/ 	.byte	0x04, 0x11
        /*001a*/ 	.short	(.L_5 - .L_4)
	.align		4
.L_4:
        /*001c*/ 	.word	index@(d_mag_grad_1d_complex)
        /*0020*/ 	.word	0x00000000


	//----- nvinfo : EIATTR_MIN_STACK_SIZE
	.align		4
.L_5:
        /*0024*/ 	.byte	0x04, 0x12
        /*0026*/ 	.short	(.L_7 - .L_6)
	.align		4
.L_6:
        /*0028*/ 	.word	index@(d_mag_grad_1d_complex)
        /*002c*/ 	.word	0x00000000
.L_7:


//--------------------- .nv.compat                --------------------------
	.section	.nv.compat,"",@"SHT_CUDA_COMPAT_INFO"
	.align	4
        /*0000*/ 	.byte	0x02, 0x09, 0x00, 0x00, 0x02, 0x02, 0x01, 0x00, 0x02, 0x05, 0x05, 0x00, 0x03, 0x07, 0x01, 0x01
        /*0010*/ 	.byte	0x02, 0x03, 0x00, 0x00, 0x02, 0x06, 0x01, 0x00, 0x04, 0x0b, 0x08, 0x00, 0x01, 0x00, 0x00, 0x00
        /*0020*/ 	.byte	0x00, 0x00, 0x00, 0x00


//--------------------- .nv.info.d_mag_grad_1d_complex --------------------------
	.section	.nv.info.d_mag_grad_1d_complex,"",@"SHT_CUDA_INFO"
	.sectionflags	@""
	.align	4


	//----- nvinfo : EIATTR_CUDA_API_VERSION
	.align		4
        /*0000*/ 	.byte	0x04, 0x37
        /*0002*/ 	.short	(.L_9 - .L_8)
.L_8:
        /*0004*/ 	.word	0x00000082


	//----- nvinfo : EIATTR_KPARAM_INFO
	.align		4
.L_9:
        /*0008*/ 	.byte	0x04, 0x17
        /*000a*/ 	.short	(.L_11 - .L_10)
.L_10:
        /*000c*/ 	.word	0x00000000
        /*0010*/ 	.short	0x0002
        /*0012*/ 	.short	0x0010
        /*0014*/ 	.byte	0x00, 0xf0, 0x11, 0x00


	//----- nvinfo : EIATTR_KPARAM_INFO
	.align		4
.L_11:
        /*0018*/ 	.byte	0x04, 0x17
        /*001a*/ 	.short	(.L_13 - .L_12)
.L_12:
        /*001c*/ 	.word	0x00000000
        /*0020*/ 	.short	0x0001
        /*0022*/ 	.short	0x0008
        /*0024*/ 	.byte	0x00, 0xf5, 0x21, 0x00


	//----- nvinfo : EIATTR_KPARAM_INFO
	.align		4
.L_13:
        /*0028*/ 	.byte	0x04, 0x17
        /*002a*/ 	.short	(.L_15 - .L_14)
.L_14:
        /*002c*/ 	.word	0x00000000
        /*0030*/ 	.short	0x0000
        /*0032*/ 	.short	0x0000
        /*0034*/ 	.byte	0x00, 0xf5, 0x21, 0x00


	//----- nvinfo : EIATTR_SPARSE_MMA_MASK
	.align		4
.L_15:
        /*0038*/ 	.byte	0x03, 0x50
        /*003a*/ 	.short	0x0000


	//----- nvinfo : EIATTR_MAXREG_COUNT
	.align		4
        /*003c*/ 	.byte	0x03, 0x1b
        /*003e*/ 	.short	0x00ff


	//----- nvinfo : EIATTR_MERCURY_ISA_VERSION
	.align		4
        /*0040*/ 	.byte	0x03, 0x5f
        /*0042*/ 	.short	0x0101


	//----- nvinfo : EIATTR_VRC_CTA_INIT_COUNT
	.align		4
        /*0044*/ 	.byte	0x02, 0x4a
	.zero		1
	.zero		1


	//----- nvinfo : EIATTR_EXIT_INSTR_OFFSETS
	.align		4
        /*0048*/ 	.byte	0x04, 0x1c
        /*004a*/ 	.short	(.L_17 - .L_16)


	//   ....[0]....
.L_16:
        /*004c*/ 	.word	0x00000070


	//   ....[1]....
        /*0050*/ 	.word	0x000002a0


	//----- nvinfo : EIATTR_CRS_STACK_SIZE
	.align		4
.L_17:
        /*0054*/ 	.byte	0x04, 0x1e
        /*0056*/ 	.short	(.L_19 - .L_18)
.L_18:
        /*0058*/ 	.word	0x00000000


	//----- nvinfo : EIATTR_CBANK_PARAM_SIZE
	.align		4
.L_19:
        /*005c*/ 	.byte	0x03, 0x19
        /*005e*/ 	.short	0x0014


	//----- nvinfo : EIATTR_PARAM_CBANK
	.align		4
        /*0060*/ 	.byte	0x04, 0x0a
        /*0062*/ 	.short	(.L_21 - .L_20)
	.align		4
.L_20:
        /*0064*/ 	.word	index@(.nv.constant0.d_mag_grad_1d_complex)
        /*0068*/ 	.short	0x0380
        /*006a*/ 	.short	0x0014


	//----- nvinfo : EIATTR_SW_WAR
	.align		4
.L_21:
        /*006c*/ 	.byte	0x04, 0x36
        /*006e*/ 	.short	(.L_23 - .L_22)
.L_22:
        /*0070*/ 	.word	0x00000008
.L_23:


//--------------------- .nv.callgraph             --------------------------
	.section	.nv.callgraph,"",@"SHT_CUDA_CALLGRAPH"
	.align	4
	.sectionentsize	8
	.align		4
        /*0000*/ 	.word	0x00000000
	.align		4
        /*0004*/ 	.word	0xffffffff
	.align		4
        /*0008*/ 	.word	0x00000000
	.align		4
        /*000c*/ 	.word	0xfffffffe
	.align		4
        /*0010*/ 	.word	0x00000000
	.align		4
        /*0014*/ 	.word	0xfffffffd
	.align		4
        /*0018*/ 	.word	0x00000000
	.align		4
        /*001c*/ 	.word	0xfffffffc


//--------------------- .text.d_mag_grad_1d_complex --------------------------
	.section	.text.d_mag_grad_1d_complex,"ax",@progbits
	.align	128
        .global         d_mag_grad_1d_complex
        .type           d_mag_grad_1d_complex,@function
        .size           d_mag_grad_1d_complex,(.L_x_7 - d_mag_grad_1d_complex)
        .other          d_mag_grad_1d_complex,@"STO_CUDA_ENTRY STV_DEFAULT"
d_mag_grad_1d_complex:
.text.d_mag_grad_1d_complex:
[----:B------:R-:W-:Y:S01]  /*0000*/  LDC R1, c[0x0][0x37c] ;  /* 0x0000df00ff017b82 */ /* 0x000fe20000000800 */
[----:B------:R-:W0:Y:S07]  /*0010*/  S2R R2, SR_TID.X ;  /* 0x0000000000027919 */ /* 0x000e2e0000002100 */
[----:B------:R-:W0:Y:S01]  /*0020*/  S2UR UR4, SR_CTAID.X ;  /* 0x00000000000479c3 */ /* 0x000e220000002500 */
[----:B------:R-:W1:Y:S07]  /*0030*/  LDCU UR5, c[0x0][0x390] ;  /* 0x00007200ff0577ac */ /* 0x000e6e0008000800 */
[----:B------:R-:W0:Y:S02]  /*0040*/  LDC R3, c[0x0][0x360] ;  /* 0x0000d800ff037b82 */ /* 0x000e240000000800 */
[----:B0-----:R-:W-:-:S05]  /*0050*/  IMAD R2, R3, UR4, R2 ;  /* 0x0000000403027c24 */ /* 0x001fca000f8e0202 */
[----:B-1----:R-:W-:-:S13]  /*0060*/  ISETP.GE.U32.AND P0, PT, R2, UR5, PT ;  /* 0x0000000502007c0c */ /* 0x002fda000bf06070 */
[----:B------:R-:W-:Y:S05]  /*0070*/  @P0 EXIT ;  /* 0x000000000000094d */ /* 0x000fea0003800000 */
[----:B------:R-:W-:Y:S01]  /*0080*/  ISETP.NE.AND P0, PT, R2, RZ, PT ;  /* 0x000000ff0200720c */ /* 0x000fe20003f05270 */
[----:B------:R-:W0:Y:S01]  /*0090*/  LDCU.64 UR4, c[0x0][0x358] ;  /* 0x00006b00ff0477ac */ /* 0x000e220008000a00 */
[----:B------:R-:W-:Y:S01]  /*00a0*/  BSSY.RECONVERGENT B0, `(.L_x_0) ;  /* 0x000000c000007945 */ /* 0x000fe20003800200 */
[----:B------:R-:W-:Y:S01]  /*00b0*/  HFMA2 R0, -RZ, RZ, 0, 0 ;  /* 0x00000000ff007431 */ /* 0x000fe200000001ff */
[----:B------:R-:W-:-:S09]  /*00c0*/  MOV R3, RZ ;  /* 0x000000ff00037202 */ /* 0x000fd20000000f00 */
[----:B------:R-:W-:Y:S05]  /*00d0*/  @!P0 BRA `(.L_x_1) ;  /* 0x0000000000208947 */ /* 0x000fea0003800000 */
[----:B------:R-:W1:Y:S01]  /*00e0*/  LDC.64 R6, c[0x0][0x388] ;  /* 0x0000e200ff067b82 */ /* 0x000e620000000a00 */
[C---:B------:R-:W-:Y:S01]  /*00f0*/  IADD3 R3, PT, PT, R2.reuse, -0x1, RZ ;  /* 0xffffffff02037810 */ /* 0x040fe20007ffe0ff */
[----:B-1----:R-:W-:-:S04]  /*0100*/  IMAD.WIDE.U32 R4, R2, 0x8, R6 ;  /* 0x0000000802047825 */ /* 0x002fc800078e0006 */
[----:B------:R-:W-:Y:S02]  /*0110*/  IMAD.WIDE.U32 R6, R3, 0x8, R6 ;  /* 0x0000000803067825 */ /* 0x000fe400078e0006 */
[----:B0-----:R-:W2:Y:S04]  /*0120*/  LDG.E.64 R4, desc[UR4][R4.64] ;  /* 0x0000000404047981 */ /* 0x001ea8000c1e1b00 */
[----:B------:R-:W2:Y:S02]  /*0130*/  LDG.E.64 R6, desc[UR4][R6.64] ;  /* 0x0000000406067981 */ /* 0x000ea4000c1e1b00 */
[----:B--2---:R-:W-:Y:S01]  /*0140*/  FADD R3, R4, -R6 ;  /* 0x8000000604037221 */ /* 0x004fe20000000000 */
[----:B------:R-:W-:-:S07]  /*0150*/  FADD R0, R5, -R7 ;  /* 0x8000000705007221 */ /* 0x000fce0000000000 */
.L_x_1:
[----:B0-----:R-:W-:Y:S05]  /*0160*/  BSYNC.RECONVERGENT B0 ;  /* 0x0000000000007941 */ /* 0x001fea0003800200 */
.L_x_0:
[----:B------:R-:W-:Y:S01]  /*0170*/  FMUL R3, R3, R3 ;  /* 0x0000000303037220 */ /* 0x000fe20000400000 */
[----:B------:R-:W-:Y:S03]  /*0180*/  BSSY.RECONVERGENT B0, `(.L_x_2) ;  /* 0x000000e000007945 */ /* 0x000fe60003800200 */
[----:B------:R-:W-:-:S04]  /*0190*/  FFMA R0, R0, R0, R3 ;  /* 0x0000000000007223 */ /* 0x000fc80000000003 */
[----:B------:R0:W1:Y:S01]  /*01a0*/  MUFU.RSQ R3, R0 ;  /* 0x0000000000037308 */ /* 0x0000620000001400 */
[----:B------:R-:W-:-:S04]  /*01b0*/  IADD3 R4, PT, PT, R0, -0xd000000, RZ ;  /* 0xf300000000047810 */ /* 0x000fc80007ffe0ff */
[----:B------:R-:W-:-:S13]  /*01c0*/  ISETP.GT.U32.AND P0, PT, R4, 0x727fffff, PT ;  /* 0x727fffff0400780c */ /* 0x000fda0003f04070 */
[----:B01----:R-:W-:Y:S05]  /*01d0*/  @!P0 BRA `(.L_x_3) ;  /* 0x0000000000108947 */ /* 0x003fea0003800000 */
[----:B------:R-:W-:-:S07]  /*01e0*/  MOV R8, 0x200 ;  /* 0x0000020000087802 */ /* 0x000fce0000000f00 */
[----:B------:R-:W-:Y:S05]  /*01f0*/  CALL.REL.NOINC `($__internal_0_$__cuda_sm20_sqrt_rn_f32_slowpath) ;  /* 0x00000000002c7944 */ /* 0x000fea0003c00000 */
[----:B------:R-:W-:Y:S01]  /*0200*/  MOV R7, R3 ;  /* 0x0000000300077202 */ /* 0x000fe20000000f00 */
[----:B------:R-:W-:Y:S06]  /*0210*/  BRA `(.L_x_4) ;  /* 0x0000000000107947 */ /* 0x000fec0003800000 */
.L_x_3:
[----:B------:R-:W-:Y:S01]  /*0220*/  FMUL.FTZ R7, R0, R3 ;  /* 0x0000000300077220 */ /* 0x000fe20000410000 */
[----:B------:R-:W-:-:S03]  /*0230*/  FMUL.FTZ R3, R3, 0.5 ;  /* 0x3f00000003037820 */ /* 0x000fc60000410000 */
[----:B------:R-:W-:-:S04]  /*0240*/  FFMA R0, -R7, R7, R0 ;  /* 0x0000000707007223 */ /* 0x000fc80000000100 */
[----:B------:R-:W-:-:S07]  /*0250*/  FFMA R7, R0, R3, R7 ;  /* 0x0000000300077223 */ /* 0x000fce0000000007 */
.L_x_4:
[----:B------:R-:W-:Y:S05]  /*0260*/  BSYNC.RECONVERGENT B0 ;  /* 0x0000000000007941 */ /* 0x000fea0003800200 */
.L_x_2:
[----:B------:R-:W0:Y:S02]  /*0270*/  LDC.64 R4, c[0x0][0x380] ;  /* 0x0000e000ff047b82 */ /* 0x000e240000000a00 */
[----:B0-----:R-:W-:-:S05]  /*0280*/  IMAD.WIDE.U32 R2, R2, 0x4, R4 ;  /* 0x0000000402027825 */ /* 0x001fca00078e0004 */
[----:B------:R-:W-:Y:S01]  /*0290*/  STG.E desc[UR4][R2.64], R7 ;  /* 0x0000000702007986 */ /* 0x000fe2000c101904 */
[----:B------:R-:W-:Y:S05]  /*02a0*/  EXIT ;  /* 0x000000000000794d */ /* 0x000fea0003800000 */
        .weak           $__internal_0_$__cuda_sm20_sqrt_rn_f32_slowpath
        .type           $__internal_0_$__cuda_sm20_sqrt_rn_f32_slowpath,@function
        .size           $__internal_0_$__cuda_sm20_sqrt_rn_f32_slowpath,(.L_x_7 - $__internal_0_$__cuda_sm20_sqrt_rn_f32_slowpath)
$__internal_0_$__cuda_sm20_sqrt_rn_f32_slowpath:
[----:B------:R-:W-:-:S13]  /*02b0*/  LOP3.LUT P0, RZ, R0, 0x7fffffff, RZ, 0xc0, !PT ;  /* 0x7fffffff00ff7812 */ /* 0x000fda000780c0ff */
[----:B------:R-:W-:Y:S01]  /*02c0*/  @!P0 MOV R3, R0 ;  /* 0x0000000000038202 */ /* 0x000fe20000000f00 */
[----:B------:R-:W-:Y:S06]  /*02d0*/  @!P0 BRA `(.L_x_5) ;  /* 0x0000000000408947 */ /* 0x000fec0003800000 */
[----:B------:R-:W-:-:S13]  /*02e0*/  FSETP.GEU.FTZ.AND P0, PT, R0, RZ, PT ;  /* 0x000000ff0000720b */ /* 0x000fda0003f1e000 */
[----:B------:R-:W-:Y:S01]  /*02f0*/  @!P0 MOV R3, 0x7fffffff ;  /* 0x7fffffff00038802 */ /* 0x000fe20000000f00 */
[----:B------:R-:W-:Y:S06]  /*0300*/  @!P0 BRA `(.L_x_5) ;  /* 0x0000000000348947 */ /* 0x000fec0003800000 */
[----:B------:R-:W-:-:S13]  /*0310*/  FSETP.GTU.FTZ.AND P0, PT, |R0|, +INF , PT ;  /* 0x7f8000000000780b */ /* 0x000fda0003f1c200 */
[----:B------:R-:W-:Y:S01]  /*0320*/  @P0 FADD.FTZ R3, R0, 1 ;  /* 0x3f80000000030421 */ /* 0x000fe20000010000 */
[----:B------:R-:W-:Y:S06]  /*0330*/  @P0 BRA `(.L_x_5) ;  /* 0x0000000000280947 */ /* 0x000fec0003800000 */
[----:B------:R-:W-:-:S13]  /*0340*/  FSETP.NEU.FTZ.AND P0, PT, |R0|, +INF , PT ;  /* 0x7f8000000000780b */ /* 0x000fda0003f1d200 */
[----:B------:R-:W-:-:S04]  /*0350*/  @P0 FFMA R4, R0, 1.84467440737095516160e+19, RZ ;  /* 0x5f80000000040823 */ /* 0x000fc800000000ff */
[----:B------:R-:W0:Y:S02]  /*0360*/  @P0 MUFU.RSQ R3, R4 ;  /* 0x0000000400030308 */ /* 0x000e240000001400 */
[----:B0-----:R-:W-:Y:S01]  /*0370*/  @P0 FMUL.FTZ R5, R4, R3 ;  /* 0x0000000304050220 */ /* 0x001fe20000410000 */
[----:B------:R-:W-:Y:S01]  /*0380*/  @P0 FMUL.FTZ R7, R3, 0.5 ;  /* 0x3f00000003070820 */ /* 0x000fe20000410000 */
[----:B------:R-:W-:Y:S02]  /*0390*/  @!P0 MOV R3, R0 ;  /* 0x0000000000038202 */ /* 0x000fe40000000f00 */
[----:B------:R-:W-:-:S04]  /*03a0*/  @P0 FADD.FTZ R6, -R5, -RZ ;  /* 0x800000ff05060221 */ /* 0x000fc80000010100 */
[----:B------:R-:W-:-:S04]  /*03b0*/  @P0 FFMA R6, R5, R6, R4 ;  /* 0x0000000605060223 */ /* 0x000fc80000000004 */
[----:B------:R-:W-:-:S04]  /*03c0*/  @P0 FFMA R6, R6, R7, R5 ;  /* 0x0000000706060223 */ /* 0x000fc80000000005 */
[----:B------:R-:W-:-:S07]  /*03d0*/  @P0 FMUL.FTZ R3, R6, 2.3283064365386962891e-10 ;  /* 0x2f80000006030820 */ /* 0x000fce0000410000 */
.L_x_5:
[----:B------:R-:W-:Y:S01]  /*03e0*/  HFMA2 R5, -RZ, RZ, 0, 0 ;  /* 0x00000000ff057431 */ /* 0x000fe200000001ff */
[----:B------:R-:W-:-:S04]  /*03f0*/  MOV R4, R8 ;  /* 0x0000000800047202 */ /* 0x000fc80000000f00 */
[----:B------:R-:W-:Y:S05]  /*0400*/  RET.REL.NODEC R4 `(d_mag_grad_1d_complex) ;  /* 0xfffffff804fc7950 */ /* 0x000fea0003c3ffff */
.L_x_6:
[----:B------:R-:W-:-:S00]  /*0410*/  BRA `(.L_x_6) ;  /* 0xfffffffc00fc7947 */ /* 0x000fc0000383ffff */
[----:B------:R-:W-:-:S00]  /*0420*/  NOP ;  /* 0x0000000000007918 */ /* 0x000fc00000000000 */
        /* <DEDUP_REMOVED lines=13> */
.L_x_7:


//--------------------- .nv.shared.reserved.0     --------------------------
	.section	.nv.shared.reserved.0,"aw",@nobits
	.weak		__nv_reservedSMEM_offset_0_alias
	.size		__nv_reservedSMEM_offset_0_alias, 0, 64
	.other		__nv_reservedSMEM_offset_0_alias,@"STO_CUDA_RESERVED_SHARED STV_DEFAULT"
__nv_reservedSMEM_offset_0_alias:
	.zero		0
	.zero		64


//--------------------- .nv.constant0.d_mag_grad_1d_complex --------------------------
	.section	.nv.constant0.d_mag_grad_1d_complex,"a",@progbits
	.sectionflags	@""
	.align	4
.nv.constant0.d_mag_grad_1d_complex:
	.zero		916


//--------------------- SYMBOLS --------------------------

	.type		.nv.reservedSmem.offset0,@object
	.size		.nv.reservedSmem.offset0,0x4
